//
// Generated by NVIDIA NVVM Compiler
//
// Compiler Build ID: CL-36424714
// Cuda compilation tools, release 13.0, V13.0.88
// Based on NVVM 20.0.0
//

.version 9.0
.target sm_100
.address_size 64

	// .globl	_Z13gemm_baselinePfS_S_i
// _ZZ10gemm_blockPfS_S_iE3s_a has been demoted
// _ZZ10gemm_blockPfS_S_iE3s_b has been demoted

.visible .entry _Z13gemm_baselinePfS_S_i(
	.param .u64 .ptr .align 1 _Z13gemm_baselinePfS_S_i_param_0,
	.param .u64 .ptr .align 1 _Z13gemm_baselinePfS_S_i_param_1,
	.param .u64 .ptr .align 1 _Z13gemm_baselinePfS_S_i_param_2,
	.param .u32 _Z13gemm_baselinePfS_S_i_param_3
)
{
	.reg .pred 	%p<10>;
	.reg .b32 	%r<42>;
	.reg .b32 	%f<67>;
	.reg .b64 	%rd<67>;

	ld.param.u64 	%rd14, [_Z13gemm_baselinePfS_S_i_param_0];
	ld.param.u64 	%rd15, [_Z13gemm_baselinePfS_S_i_param_1];
	ld.param.u32 	%r19, [_Z13gemm_baselinePfS_S_i_param_3];
	cvta.to.global.u64 	%rd1, %rd15;
	cvta.to.global.u64 	%rd2, %rd14;
	mov.u32 	%r20, %ctaid.x;
	mov.u32 	%r21, %ntid.x;
	mov.u32 	%r22, %tid.x;
	mad.lo.s32 	%r1, %r20, %r21, %r22;
	mov.u32 	%r23, %ctaid.y;
	mov.u32 	%r24, %ntid.y;
	mov.u32 	%r25, %tid.y;
	mad.lo.s32 	%r26, %r23, %r24, %r25;
	max.s32 	%r27, %r1, %r26;
	setp.ge.s32 	%p1, %r27, %r19;
	@%p1 bra 	$L__BB0_13;
	mul.lo.s32 	%r3, %r19, %r26;
	and.b32  	%r4, %r19, 7;
	setp.lt.u32 	%p2, %r19, 8;
	mov.f32 	%f66, 0f00000000;
	mov.b32 	%r40, 0;
	@%p2 bra 	$L__BB0_4;
	and.b32  	%r40, %r19, 2147483640;
	neg.s32 	%r38, %r40;
	mul.wide.s32 	%rd16, %r19, 4;
	add.s64 	%rd3, %rd1, %rd16;
	shl.b32 	%r7, %r19, 3;
	mul.wide.s32 	%rd17, %r19, 8;
	add.s64 	%rd4, %rd1, %rd17;
	mul.wide.s32 	%rd18, %r19, 12;
	add.s64 	%rd5, %rd1, %rd18;
	mul.wide.s32 	%rd19, %r19, 16;
	add.s64 	%rd6, %rd1, %rd19;
	mul.wide.s32 	%rd20, %r19, 20;
	add.s64 	%rd7, %rd1, %rd20;
	mul.wide.s32 	%rd21, %r19, 24;
	add.s64 	%rd8, %rd1, %rd21;
	mul.wide.s32 	%rd22, %r19, 28;
	add.s64 	%rd9, %rd1, %rd22;
	mul.wide.u32 	%rd23, %r3, 4;
	add.s64 	%rd24, %rd23, %rd2;
	add.s64 	%rd66, %rd24, 16;
	mov.f32 	%f66, 0f00000000;
	mov.u32 	%r37, %r1;
$L__BB0_3:
	.pragma "nounroll";
	mul.wide.s32 	%rd25, %r37, 4;
	add.s64 	%rd26, %rd3, %rd25;
	add.s64 	%rd27, %rd4, %rd25;
	add.s64 	%rd28, %rd5, %rd25;
	add.s64 	%rd29, %rd6, %rd25;
	add.s64 	%rd30, %rd7, %rd25;
	add.s64 	%rd31, %rd8, %rd25;
	add.s64 	%rd32, %rd9, %rd25;
	add.s64 	%rd33, %rd1, %rd25;
	ld.global.f32 	%f16, [%rd66+-16];
	ld.global.f32 	%f17, [%rd33];
	fma.rn.f32 	%f18, %f16, %f17, %f66;
	ld.global.f32 	%f19, [%rd66+-12];
	ld.global.f32 	%f20, [%rd26];
	fma.rn.f32 	%f21, %f19, %f20, %f18;
	ld.global.f32 	%f22, [%rd66+-8];
	ld.global.f32 	%f23, [%rd27];
	fma.rn.f32 	%f24, %f22, %f23, %f21;
	ld.global.f32 	%f25, [%rd66+-4];
	ld.global.f32 	%f26, [%rd28];
	fma.rn.f32 	%f27, %f25, %f26, %f24;
	ld.global.f32 	%f28, [%rd66];
	ld.global.f32 	%f29, [%rd29];
	fma.rn.f32 	%f30, %f28, %f29, %f27;
	ld.global.f32 	%f31, [%rd66+4];
	ld.global.f32 	%f32, [%rd30];
	fma.rn.f32 	%f33, %f31, %f32, %f30;
	ld.global.f32 	%f34, [%rd66+8];
	ld.global.f32 	%f35, [%rd31];
	fma.rn.f32 	%f36, %f34, %f35, %f33;
	ld.global.f32 	%f37, [%rd66+12];
	ld.global.f32 	%f38, [%rd32];
	fma.rn.f32 	%f66, %f37, %f38, %f36;
	add.s32 	%r38, %r38, 8;
	add.s32 	%r37, %r37, %r7;
	add.s64 	%rd66, %rd66, 32;
	setp.ne.s32 	%p3, %r38, 0;
	@%p3 bra 	$L__BB0_3;
$L__BB0_4:
	setp.eq.s32 	%p4, %r4, 0;
	@%p4 bra 	$L__BB0_12;
	and.b32  	%r13, %r19, 3;
	setp.lt.u32 	%p5, %r4, 4;
	@%p5 bra 	$L__BB0_7;
	add.s32 	%r29, %r40, %r3;
	mul.wide.u32 	%rd34, %r29, 4;
	add.s64 	%rd35, %rd2, %rd34;
	ld.global.f32 	%f40, [%rd35];
	mad.lo.s32 	%r30, %r40, %r19, %r1;
	mul.wide.s32 	%rd36, %r30, 4;
	add.s64 	%rd37, %rd1, %rd36;
	ld.global.f32 	%f41, [%rd37];
	fma.rn.f32 	%f42, %f40, %f41, %f66;
	cvt.u64.u32 	%rd38, %r3;
	cvt.u64.u32 	%rd39, %r40;
	add.s64 	%rd40, %rd39, %rd38;
	shl.b64 	%rd41, %rd40, 2;
	add.s64 	%rd42, %rd2, %rd41;
	ld.global.f32 	%f43, [%rd42+4];
	mul.wide.s32 	%rd43, %r19, 4;
	add.s64 	%rd44, %rd37, %rd43;
	ld.global.f32 	%f44, [%rd44];
	fma.rn.f32 	%f45, %f43, %f44, %f42;
	ld.global.f32 	%f46, [%rd42+8];
	add.s64 	%rd45, %rd44, %rd43;
	ld.global.f32 	%f47, [%rd45];
	fma.rn.f32 	%f48, %f46, %f47, %f45;
	ld.global.f32 	%f49, [%rd42+12];
	add.s64 	%rd46, %rd45, %rd43;
	ld.global.f32 	%f50, [%rd46];
	fma.rn.f32 	%f66, %f49, %f50, %f48;
	add.s32 	%r40, %r40, 4;
$L__BB0_7:
	setp.eq.s32 	%p6, %r13, 0;
	@%p6 bra 	$L__BB0_12;
	setp.eq.s32 	%p7, %r13, 1;
	@%p7 bra 	$L__BB0_10;
	add.s32 	%r31, %r40, %r3;
	mul.wide.u32 	%rd47, %r31, 4;
	add.s64 	%rd48, %rd2, %rd47;
	ld.global.f32 	%f52, [%rd48];
	mad.lo.s32 	%r32, %r40, %r19, %r1;
	mul.wide.s32 	%rd49, %r32, 4;
	add.s64 	%rd50, %rd1, %rd49;
	ld.global.f32 	%f53, [%rd50];
	fma.rn.f32 	%f54, %f52, %f53, %f66;
	cvt.u64.u32 	%rd51, %r3;
	cvt.u64.u32 	%rd52, %r40;
	add.s64 	%rd53, %rd52, %rd51;
	shl.b64 	%rd54, %rd53, 2;
	add.s64 	%rd55, %rd2, %rd54;
	ld.global.f32 	%f55, [%rd55+4];
	mul.wide.s32 	%rd56, %r19, 4;
	add.s64 	%rd57, %rd50, %rd56;
	ld.global.f32 	%f56, [%rd57];
	fma.rn.f32 	%f66, %f55, %f56, %f54;
	add.s32 	%r40, %r40, 2;
$L__BB0_10:
	and.b32  	%r33, %r19, 1;
	setp.eq.b32 	%p8, %r33, 1;
	not.pred 	%p9, %p8;
	@%p9 bra 	$L__BB0_12;
	add.s32 	%r34, %r40, %r3;
	mul.wide.u32 	%rd58, %r34, 4;
	add.s64 	%rd59, %rd2, %rd58;
	ld.global.f32 	%f57, [%rd59];
	mad.lo.s32 	%r35, %r40, %r19, %r1;
	mul.wide.s32 	%rd60, %r35, 4;
	add.s64 	%rd61, %rd1, %rd60;
	ld.global.f32 	%f58, [%rd61];
	fma.rn.f32 	%f66, %f57, %f58, %f66;
$L__BB0_12:
	ld.param.u64 	%rd65, [_Z13gemm_baselinePfS_S_i_param_2];
	add.s32 	%r36, %r3, %r1;
	cvta.to.global.u64 	%rd62, %rd65;
	mul.wide.s32 	%rd63, %r36, 4;
	add.s64 	%rd64, %rd62, %rd63;
	st.global.f32 	[%rd64], %f66;
$L__BB0_13:
	ret;

}
	// .globl	_Z10gemm_blockPfS_S_i
.visible .entry _Z10gemm_blockPfS_S_i(
	.param .u64 .ptr .align 1 _Z10gemm_blockPfS_S_i_param_0,
	.param .u64 .ptr .align 1 _Z10gemm_blockPfS_S_i_param_1,
	.param .u64 .ptr .align 1 _Z10gemm_blockPfS_S_i_param_2,
	.param .u32 _Z10gemm_blockPfS_S_i_param_3
)
{
	.reg .pred 	%p<4>;
	.reg .b32 	%r<33>;
	.reg .b32 	%f<105>;
	.reg .b64 	%rd<13>;
	// demoted variable
	.shared .align 4 .b8 _ZZ10gemm_blockPfS_S_iE3s_a[4096];
	// demoted variable
	.shared .align 4 .b8 _ZZ10gemm_blockPfS_S_iE3s_b[4096];
	ld.param.u64 	%rd3, [_Z10gemm_blockPfS_S_i_param_0];
	ld.param.u64 	%rd4, [_Z10gemm_blockPfS_S_i_param_1];
	ld.param.u64 	%rd5, [_Z10gemm_blockPfS_S_i_param_2];
	ld.param.u32 	%r18, [_Z10gemm_blockPfS_S_i_param_3];
	mov.u32 	%r19, %ctaid.x;
	mov.u32 	%r20, %ntid.x;
	mov.u32 	%r1, %tid.x;
	mad.lo.s32 	%r2, %r19, %r20, %r1;
	mov.u32 	%r21, %ctaid.y;
	mov.u32 	%r22, %ntid.y;
	mov.u32 	%r3, %tid.y;
	mad.lo.s32 	%r4, %r21, %r22, %r3;
	setp.lt.s32 	%p1, %r18, 1;
	mov.f32 	%f104, 0f00000000;
	@%p1 bra 	$L__BB1_3;
	shl.b32 	%r24, %r3, 7;
	mov.u32 	%r25, _ZZ10gemm_blockPfS_S_iE3s_a;
	add.s32 	%r5, %r25, %r24;
	shl.b32 	%r26, %r1, 2;
	add.s32 	%r6, %r5, %r26;
	mov.u32 	%r27, _ZZ10gemm_blockPfS_S_iE3s_b;
	add.s32 	%r8, %r27, %r26;
	add.s32 	%r7, %r8, %r24;
	mad.lo.s32 	%r31, %r3, %r18, %r2;
	shl.b32 	%r10, %r18, 5;
	mad.lo.s32 	%r30, %r18, %r4, %r1;
	cvta.to.global.u64 	%rd1, %rd3;
	cvta.to.global.u64 	%rd2, %rd4;
	mov.f32 	%f104, 0f00000000;
	mov.b32 	%r32, 0;
$L__BB1_2:
	mul.wide.u32 	%rd6, %r30, 4;
	add.s64 	%rd7, %rd1, %rd6;
	ld.global.f32 	%f6, [%rd7];
	st.shared.f32 	[%r6], %f6;
	mul.wide.u32 	%rd8, %r31, 4;
	add.s64 	%rd9, %rd2, %rd8;
	ld.global.f32 	%f7, [%rd9];
	st.shared.f32 	[%r7], %f7;
	bar.sync 	0;
	ld.shared.f32 	%f8, [%r5];
	ld.shared.f32 	%f9, [%r8];
	fma.rn.f32 	%f10, %f8, %f9, %f104;
	ld.shared.f32 	%f11, [%r5+4];
	ld.shared.f32 	%f12, [%r8+128];
	fma.rn.f32 	%f13, %f11, %f12, %f10;
	ld.shared.f32 	%f14, [%r5+8];
	ld.shared.f32 	%f15, [%r8+256];
	fma.rn.f32 	%f16, %f14, %f15, %f13;
	ld.shared.f32 	%f17, [%r5+12];
	ld.shared.f32 	%f18, [%r8+384];
	fma.rn.f32 	%f19, %f17, %f18, %f16;
	ld.shared.f32 	%f20, [%r5+16];
	ld.shared.f32 	%f21, [%r8+512];
	fma.rn.f32 	%f22, %f20, %f21, %f19;
	ld.shared.f32 	%f23, [%r5+20];
	ld.shared.f32 	%f24, [%r8+640];
	fma.rn.f32 	%f25, %f23, %f24, %f22;
	ld.shared.f32 	%f26, [%r5+24];
	ld.shared.f32 	%f27, [%r8+768];
	fma.rn.f32 	%f28, %f26, %f27, %f25;
	ld.shared.f32 	%f29, [%r5+28];
	ld.shared.f32 	%f30, [%r8+896];
	fma.rn.f32 	%f31, %f29, %f30, %f28;
	ld.shared.f32 	%f32, [%r5+32];
	ld.shared.f32 	%f33, [%r8+1024];
	fma.rn.f32 	%f34, %f32, %f33, %f31;
	ld.shared.f32 	%f35, [%r5+36];
	ld.shared.f32 	%f36, [%r8+1152];
	fma.rn.f32 	%f37, %f35, %f36, %f34;
	ld.shared.f32 	%f38, [%r5+40];
	ld.shared.f32 	%f39, [%r8+1280];
	fma.rn.f32 	%f40, %f38, %f39, %f37;
	ld.shared.f32 	%f41, [%r5+44];
	ld.shared.f32 	%f42, [%r8+1408];
	fma.rn.f32 	%f43, %f41, %f42, %f40;
	ld.shared.f32 	%f44, [%r5+48];
	ld.shared.f32 	%f45, [%r8+1536];
	fma.rn.f32 	%f46, %f44, %f45, %f43;
	ld.shared.f32 	%f47, [%r5+52];
	ld.shared.f32 	%f48, [%r8+1664];
	fma.rn.f32 	%f49, %f47, %f48, %f46;
	ld.shared.f32 	%f50, [%r5+56];
	ld.shared.f32 	%f51, [%r8+1792];
	fma.rn.f32 	%f52, %f50, %f51, %f49;
	ld.shared.f32 	%f53, [%r5+60];
	ld.shared.f32 	%f54, [%r8+1920];
	fma.rn.f32 	%f55, %f53, %f54, %f52;
	ld.shared.f32 	%f56, [%r5+64];
	ld.shared.f32 	%f57, [%r8+2048];
	fma.rn.f32 	%f58, %f56, %f57, %f55;
	ld.shared.f32 	%f59, [%r5+68];
	ld.shared.f32 	%f60, [%r8+2176];
	fma.rn.f32 	%f61, %f59, %f60, %f58;
	ld.shared.f32 	%f62, [%r5+72];
	ld.shared.f32 	%f63, [%r8+2304];
	fma.rn.f32 	%f64, %f62, %f63, %f61;
	ld.shared.f32 	%f65, [%r5+76];
	ld.shared.f32 	%f66, [%r8+2432];
	fma.rn.f32 	%f67, %f65, %f66, %f64;
	ld.shared.f32 	%f68, [%r5+80];
	ld.shared.f32 	%f69, [%r8+2560];
	fma.rn.f32 	%f70, %f68, %f69, %f67;
	ld.shared.f32 	%f71, [%r5+84];
	ld.shared.f32 	%f72, [%r8+2688];
	fma.rn.f32 	%f73, %f71, %f72, %f70;
	ld.shared.f32 	%f74, [%r5+88];
	ld.shared.f32 	%f75, [%r8+2816];
	fma.rn.f32 	%f76, %f74, %f75, %f73;
	ld.shared.f32 	%f77, [%r5+92];
	ld.shared.f32 	%f78, [%r8+2944];
	fma.rn.f32 	%f79, %f77, %f78, %f76;
	ld.shared.f32 	%f80, [%r5+96];
	ld.shared.f32 	%f81, [%r8+3072];
	fma.rn.f32 	%f82, %f80, %f81, %f79;
	ld.shared.f32 	%f83, [%r5+100];
	ld.shared.f32 	%f84, [%r8+3200];
	fma.rn.f32 	%f85, %f83, %f84, %f82;
	ld.shared.f32 	%f86, [%r5+104];
	ld.shared.f32 	%f87, [%r8+3328];
	fma.rn.f32 	%f88, %f86, %f87, %f85;
	ld.shared.f32 	%f89, [%r5+108];
	ld.shared.f32 	%f90, [%r8+3456];
	fma.rn.f32 	%f91, %f89, %f90, %f88;
	ld.shared.f32 	%f92, [%r5+112];
	ld.shared.f32 	%f93, [%r8+3584];
	fma.rn.f32 	%f94, %f92, %f93, %f91;
	ld.shared.f32 	%f95, [%r5+116];
	ld.shared.f32 	%f96, [%r8+3712];
	fma.rn.f32 	%f97, %f95, %f96, %f94;
	ld.shared.f32 	%f98, [%r5+120];
	ld.shared.f32 	%f99, [%r8+3840];
	fma.rn.f32 	%f100, %f98, %f99, %f97;
	ld.shared.f32 	%f101, [%r5+124];
	ld.shared.f32 	%f102, [%r8+3968];
	fma.rn.f32 	%f104, %f101, %f102, %f100;
	bar.sync 	0;
	add.s32 	%r32, %r32, 32;
	add.s32 	%r31, %r31, %r10;
	add.s32 	%r30, %r30, 32;
	setp.lt.s32 	%p2, %r32, %r18;
	@%p2 bra 	$L__BB1_2;
$L__BB1_3:
	max.s32 	%r28, %r2, %r4;
	setp.ge.s32 	%p3, %r28, %r18;
	@%p3 bra 	$L__BB1_5;
	mad.lo.s32 	%r29, %r18, %r4, %r2;
	cvta.to.global.u64 	%rd10, %rd5;
	mul.wide.s32 	%rd11, %r29, 4;
	add.s64 	%rd12, %rd10, %rd11;
	st.global.f32 	[%rd12], %f104;
$L__BB1_5:
	ret;

}


// ===== COMPILED SASS (sm_100) =====

	.target	sm_100

	.elftype	@"ET_EXEC"


//--------------------- .note.nv.tkinfo           --------------------------
	.section	.note.nv.tkinfo,"",@"SHT_NOTE"
	.sectionflags	@"SHF_NOTE_NV_TKINFO"
	.tkinfo
        /*0018*/ 	.word	0x00000002
        /*0030*/ 	.string	""
        /*0030*/ 	.string	"ptxas"
        /*0030*/ 	.string	"Cuda compilation tools, release 13.0, V13.0.88"
        /*0030*/ 	.string	"Build cuda_13.0.r13.0/compiler.36424714_0"
        /*0030*/ 	.string	"-arch sm_100 -m 64 "



//--------------------- .note.nv.cuinfo           --------------------------
	.section	.note.nv.cuinfo,"",@"SHT_NOTE"
	.sectionflags	@"SHF_NOTE_NV_CUINFO"
        /*0018*/ 	.short	0x0002
        /*001a*/ 	.short	0x0064
        /*001c*/ 	.short	0x0082
	.zero		2


//--------------------- .nv.info                  --------------------------
	.section	.nv.info,"",@"SHT_CUDA_INFO"
	.align	4


	//----- nvinfo : EIATTR_REGCOUNT
	.align		4
        /*0000*/ 	.byte	0x04, 0x2f
        /*0002*/ 	.short	(.L_1 - .L_0)
	.align		4
.L_0:
        /*0004*/ 	.word	index@(_Z13gemm_baselinePfS_S_i)
        /*0008*/ 	.word	0x0000001e


	//----- nvinfo : EIATTR_FRAME_SIZE
	.align		4
.L_1:
        /*000c*/ 	.byte	0x04, 0x11
        /*000e*/ 	.short	(.L_3 - .L_2)
	.align		4
.L_2:
        /*0010*/ 	.word	index@(_Z13gemm_baselinePfS_S_i)
        /*0014*/ 	.word	0x00000000


	//----- nvinfo : EIATTR_REGCOUNT
	.align		4
.L_3:
        /*0018*/ 	.byte	0x04, 0x2f
        /*001a*/ 	.short	(.L_5 - .L_4)
	.align		4
.L_4:
        /*001c*/ 	.word	index@(_Z10gemm_blockPfS_S_i)
        /*0020*/ 	.word	0x00000020


	//----- nvinfo : EIATTR_FRAME_SIZE
	.align		4
.L_5:
        /*0024*/ 	.byte	0x04, 0x11
        /*0026*/ 	.short	(.L_7 - .L_6)
	.align		4
.L_6:
        /*0028*/ 	.word	index@(_Z10gemm_blockPfS_S_i)
        /*002c*/ 	.word	0x00000000


	//----- nvinfo : EIATTR_MIN_STACK_SIZE
	.align		4
.L_7:
        /*0030*/ 	.byte	0x04, 0x12
        /*0032*/ 	.short	(.L_9 - .L_8)
	.align		4
.L_8:
        /*0034*/ 	.word	index@(_Z10gemm_blockPfS_S_i)
        /*0038*/ 	.word	0x00000000


	//----- nvinfo : EIATTR_MIN_STACK_SIZE
	.align		4
.L_9:
        /*003c*/ 	.byte	0x04, 0x12
        /*003e*/ 	.short	(.L_11 - .L_10)
	.align		4
.L_10:
        /*0040*/ 	.word	index@(_Z13gemm_baselinePfS_S_i)
        /*0044*/ 	.word	0x00000000
.L_11:


//--------------------- .nv.compat                --------------------------
	.section	.nv.compat,"",@"SHT_CUDA_COMPAT_INFO"
	.align	4
        /*0000*/ 	.byte	0x02, 0x09, 0x00, 0x00, 0x02, 0x02, 0x01, 0x00, 0x02, 0x05, 0x05, 0x00, 0x03, 0x07, 0x01, 0x01
        /*0010*/ 	.byte	0x02, 0x03, 0x00, 0x00, 0x02, 0x06, 0x01, 0x00, 0x04, 0x0b, 0x08, 0x00, 0x09, 0x00, 0x00, 0x00
        /*0020*/ 	.byte	0x00, 0x00, 0x00, 0x00


//--------------------- .nv.info._Z10gemm_blockPfS_S_i --------------------------
	.section	.nv.info._Z10gemm_blockPfS_S_i,"",@"SHT_CUDA_INFO"
	.sectionflags	@""
	.align	4


	//----- nvinfo : EIATTR_CUDA_API_VERSION
	.align		4
        /*0000*/ 	.byte	0x04, 0x37
        /*0002*/ 	.short	(.L_13 - .L_12)
.L_12:
        /*0004*/ 	.word	0x00000082


	//----- nvinfo : EIATTR_KPARAM_INFO
	.align		4
.L_13:
        /*0008*/ 	.byte	0x04, 0x17
        /*000a*/ 	.short	(.L_15 - .L_14)
.L_14:
        /*000c*/ 	.word	0x00000000
        /*0010*/ 	.short	0x0003
        /*0012*/ 	.short	0x0018
        /*0014*/ 	.byte	0x00, 0xf0, 0x11, 0x00


	//----- nvinfo : EIATTR_KPARAM_INFO
	.align		4
.L_15:
        /*0018*/ 	.byte	0x04, 0x17
        /*001a*/ 	.short	(.L_17 - .L_16)
.L_16:
        /*001c*/ 	.word	0x00000000
        /*0020*/ 	.short	0x0002
        /*0022*/ 	.short	0x0010
        /*0024*/ 	.byte	0x00, 0xf5, 0x21, 0x00


	//----- nvinfo : EIATTR_KPARAM_INFO
	.align		4
.L_17:
        /*0028*/ 	.byte	0x04, 0x17
        /*002a*/ 	.short	(.L_19 - .L_18)
.L_18:
        /*002c*/ 	.word	0x00000000
        /*0030*/ 	.short	0x0001
        /*0032*/ 	.short	0x0008
        /*0034*/ 	.byte	0x00, 0xf5, 0x21, 0x00


	//----- nvinfo : EIATTR_KPARAM_INFO
	.align		4
.L_19:
        /*0038*/ 	.byte	0x04, 0x17
        /*003a*/ 	.short	(.L_21 - .L_20)
.L_20:
        /*003c*/ 	.word	0x00000000
        /*0040*/ 	.short	0x0000
        /*0042*/ 	.short	0x0000
        /*0044*/ 	.byte	0x00, 0xf5, 0x21, 0x00


	//----- nvinfo : EIATTR_SPARSE_MMA_MASK
	.align		4
.L_21:
        /*0048*/ 	.byte	0x03, 0x50
        /*004a*/ 	.short	0x0000


	//----- nvinfo : EIATTR_MAXREG_COUNT
	.align		4
        /*004c*/ 	.byte	0x03, 0x1b
        /*004e*/ 	.short	0x00ff


	//----- nvinfo : EIATTR_NUM_BARRIERS
	.align		4
        /*0050*/ 	.byte	0x02, 0x4c
        /*0052*/ 	.byte	0x01
	.zero		1


	//----- nvinfo : EIATTR_MERCURY_ISA_VERSION
	.align		4
        /*0054*/ 	.byte	0x03, 0x5f
        /*0056*/ 	.short	0x0101


	//----- nvinfo : EIATTR_VRC_CTA_INIT_COUNT
	.align		4
        /*0058*/ 	.byte	0x02, 0x4a
	.zero		1
	.zero		1


	//----- nvinfo : EIATTR_EXIT_INSTR_OFFSETS
	.align		4
        /*005c*/ 	.byte	0x04, 0x1c
        /*005e*/ 	.short	(.L_23 - .L_22)


	//   ....[0]....
.L_22:
        /*0060*/ 	.word	0x00000740


	//   ....[1]....
        /*0064*/ 	.word	0x00000790


	//----- nvinfo : EIATTR_CBANK_PARAM_SIZE
	.align		4
.L_23:
        /*0068*/ 	.byte	0x03, 0x19
        /*006a*/ 	.short	0x001c


	//----- nvinfo : EIATTR_PARAM_CBANK
	.align		4
        /*006c*/ 	.byte	0x04, 0x0a
        /*006e*/ 	.short	(.L_25 - .L_24)
	.align		4
.L_24:
        /*0070*/ 	.word	index@(.nv.constant0._Z10gemm_blockPfS_S_i)
        /*0074*/ 	.short	0x0380
        /*0076*/ 	.short	0x001c


	//----- nvinfo : EIATTR_SW_WAR
	.align		4
.L_25:
        /*0078*/ 	.byte	0x04, 0x36
        /*007a*/ 	.short	(.L_27 - .L_26)
.L_26:
        /*007c*/ 	.word	0x00000008
.L_27:


//--------------------- .nv.info._Z13gemm_baselinePfS_S_i --------------------------
	.section	.nv.info._Z13gemm_baselinePfS_S_i,"",@"SHT_CUDA_INFO"
	.sectionflags	@""
	.align	4


	//----- nvinfo : EIATTR_CUDA_API_VERSION
	.align		4
        /*0000*/ 	.byte	0x04, 0x37
        /*0002*/ 	.short	(.L_29 - .L_28)
.L_28:
        /*0004*/ 	.word	0x00000082


	//----- nvinfo : EIATTR_KPARAM_INFO
	.align		4
.L_29:
        /*0008*/ 	.byte	0x04, 0x17
        /*000a*/ 	.short	(.L_31 - .L_30)
.L_30:
        /*000c*/ 	.word	0x00000000
        /*0010*/ 	.short	0x0003
        /*0012*/ 	.short	0x0018
        /*0014*/ 	.byte	0x00, 0xf0, 0x11, 0x00


	//----- nvinfo : EIATTR_KPARAM_INFO
	.align		4
.L_31:
        /*0018*/ 	.byte	0x04, 0x17
        /*001a*/ 	.short	(.L_33 - .L_32)
.L_32:
        /*001c*/ 	.word	0x00000000
        /*0020*/ 	.short	0x0002
        /*0022*/ 	.short	0x0010
        /*0024*/ 	.byte	0x00, 0xf5, 0x21, 0x00


	//----- nvinfo : EIATTR_KPARAM_INFO
	.align		4
.L_33:
        /*0028*/ 	.byte	0x04, 0x17
        /*002a*/ 	.short	(.L_35 - .L_34)
.L_34:
        /*002c*/ 	.word	0x00000000
        /*0030*/ 	.short	0x0001
        /*0032*/ 	.short	0x0008
        /*0034*/ 	.byte	0x00, 0xf5, 0x21, 0x00


	//----- nvinfo : EIATTR_KPARAM_INFO
	.align		4
.L_35:
        /*0038*/ 	.byte	0x04, 0x17
        /*003a*/ 	.short	(.L_37 - .L_36)
.L_36:
        /*003c*/ 	.word	0x00000000
        /*0040*/ 	.short	0x0000
        /*0042*/ 	.short	0x0000
        /*0044*/ 	.byte	0x00, 0xf5, 0x21, 0x00


	//----- nvinfo : EIATTR_SPARSE_MMA_MASK
	.align		4
.L_37:
        /*0048*/ 	.byte	0x03, 0x50
        /*004a*/ 	.short	0x0000


	//----- nvinfo : EIATTR_MAXREG_COUNT
	.align		4
        /*004c*/ 	.byte	0x03, 0x1b
        /*004e*/ 	.short	0x00ff


	//----- nvinfo : EIATTR_MERCURY_ISA_VERSION
	.align		4
        /*0050*/ 	.byte	0x03, 0x5f
        /*0052*/ 	.short	0x0101


	//----- nvinfo : EIATTR_VRC_CTA_INIT_COUNT
	.align		4
        /*0054*/ 	.byte	0x02, 0x4a
	.zero		1
	.zero		1


	//----- nvinfo : EIATTR_EXIT_INSTR_OFFSETS
	.align		4
        /*0058*/ 	.byte	0x04, 0x1c
        /*005a*/ 	.short	(.L_39 - .L_38)


	//   ....[0]....
.L_38:
        /*005c*/ 	.word	0x000000c0


	//   ....[1]....
        /*0060*/ 	.word	0x00000a90


	//----- nvinfo : EIATTR_CBANK_PARAM_SIZE
	.align		4
.L_39:
        /*0064*/ 	.byte	0x03, 0x19
        /*0066*/ 	.short	0x001c


	//----- nvinfo : EIATTR_PARAM_CBANK
	.align		4
        /*0068*/ 	.byte	0x04, 0x0a
        /*006a*/ 	.short	(.L_41 - .L_40)
	.align		4
.L_40:
        /*006c*/ 	.word	index@(.nv.constant0._Z13gemm_baselinePfS_S_i)
        /*0070*/ 	.short	0x0380
        /*0072*/ 	.short	0x001c


	//----- nvinfo : EIATTR_SW_WAR
	.align		4
.L_41:
        /*0074*/ 	.byte	0x04, 0x36
        /*0076*/ 	.short	(.L_43 - .L_42)
.L_42:
        /*0078*/ 	.word	0x00000008
.L_43:


//--------------------- .nv.callgraph             --------------------------
	.section	.nv.callgraph,"",@"SHT_CUDA_CALLGRAPH"
	.align	4
	.sectionentsize	8
	.align		4
        /*0000*/ 	.word	0x00000000
	.align		4
        /*0004*/ 	.word	0xffffffff
	.align		4
        /*0008*/ 	.word	0x00000000
	.align		4
        /*000c*/ 	.word	0xfffffffe
	.align		4
        /*0010*/ 	.word	0x00000000
	.align		4
        /*0014*/ 	.word	0xfffffffd
	.align		4
        /*0018*/ 	.word	0x00000000
	.align		4
        /*001c*/ 	.word	0xfffffffc


//--------------------- .text._Z10gemm_blockPfS_S_i --------------------------
	.section	.text._Z10gemm_blockPfS_S_i,"ax",@progbits
	.align	128
        .global         _Z10gemm_blockPfS_S_i
        .type           _Z10gemm_blockPfS_S_i,@function
        .size           _Z10gemm_blockPfS_S_i,(.L_x_8 - _Z10gemm_blockPfS_S_i)
        .other          _Z10gemm_blockPfS_S_i,@"STO_CUDA_ENTRY STV_DEFAULT"
_Z10gemm_blockPfS_S_i:
.text._Z10gemm_blockPfS_S_i:
[----:B------:R-:W-:Y:S01]  /*0000*/  LDC R1, c[0x0][0x37c] ;  /* 0x0000df00ff017b82 */ /* 0x000fe20000000800 */
[----:B------:R-:W0:Y:S07]  /*0010*/  S2R R6, SR_TID.X ;  /* 0x0000000000067919 */ /* 0x000e2e0000002100 */
[----:B------:R-:W1:Y:S01]  /*0020*/  LDC R0, c[0x0][0x398] ;  /* 0x0000e600ff007b82 */ /* 0x000e620000000800 */
[----:B------:R-:W2:Y:S01]  /*0030*/  LDCU.64 UR8, c[0x0][0x358] ;  /* 0x00006b00ff0877ac */ /* 0x000ea20008000a00 */
[----:B------:R-:W-:Y:S01]  /*0040*/  HFMA2 R11, -RZ, RZ, 0, 0 ;  /* 0x00000000ff0b7431 */ /* 0x000fe200000001ff */
[----:B------:R-:W3:Y:S05]  /*0050*/  S2R R9, SR_TID.Y ;  /* 0x0000000000097919 */ /* 0x000eea0000002200 */
[----:B------:R-:W0:Y:S08]  /*0060*/  LDC R16, c[0x0][0x360] ;  /* 0x0000d800ff107b82 */ /* 0x000e300000000800 */
[----:B------:R-:W0:Y:S08]  /*0070*/  S2UR UR4, SR_CTAID.X ;  /* 0x00000000000479c3 */ /* 0x000e300000002500 */
[----:B------:R-:W3:Y:S01]  /*0080*/  S2UR UR5, SR_CTAID.Y ;  /* 0x00000000000579c3 */ /* 0x000ee20000002600 */
[----:B-1----:R-:W-:-:S07]  /*0090*/  ISETP.GE.AND P1, PT, R0, 0x1, PT ;  /* 0x000000010000780c */ /* 0x002fce0003f26270 */
[----:B------:R-:W3:Y:S01]  /*00a0*/  LDC R17, c[0x0][0x364] ;  /* 0x0000d900ff117b82 */ /* 0x000ee20000000800 */
[----:B0-----:R-:W-:Y:S02]  /*00b0*/  IMAD R16, R16, UR4, R6 ;  /* 0x0000000410107c24 */ /* 0x001fe4000f8e0206 */
[----:B---3--:R-:W-:-:S05]  /*00c0*/  IMAD R17, R17, UR5, R9 ;  /* 0x0000000511117c24 */ /* 0x008fca000f8e0209 */
[----:B------:R-:W-:-:S04]  /*00d0*/  VIMNMX R3, PT, PT, R16, R17, !PT ;  /* 0x0000001110037248 */ /* 0x000fc80007fe0100 */
[----:B------:R-:W-:Y:S01]  /*00e0*/  ISETP.GE.AND P0, PT, R3, R0, PT ;  /* 0x000000000300720c */ /* 0x000fe20003f06270 */
[----:B--2---:R-:W-:-:S12]  /*00f0*/  @!P1 BRA `(.L_x_0) ;  /* 0x0000000400909947 */ /* 0x004fd80003800000 */
[----:B------:R-:W0:Y:S01]  /*0100*/  S2UR UR6, SR_CgaCtaId ;  /* 0x00000000000679c3 */ /* 0x000e220000008800 */
[----:B------:R-:W-:Y:S01]  /*0110*/  UMOV UR4, 0x400 ;  /* 0x0000040000047882 */ /* 0x000fe20000000000 */
[-C--:B------:R-:W-:Y:S01]  /*0120*/  IMAD R2, R17, R0.reuse, R6 ;  /* 0x0000000011027224 */ /* 0x080fe200078e0206 */
[----:B------:R-:W-:Y:S01]  /*0130*/  UIADD3 UR5, UPT, UPT, UR4, 0x1000, URZ ;  /* 0x0000100004057890 */ /* 0x000fe2000fffe0ff */
[----:B------:R-:W-:Y:S01]  /*0140*/  IMAD R5, R9, R0, R16 ;  /* 0x0000000009057224 */ /* 0x000fe200078e0210 */
[----:B------:R-:W-:-:S03]  /*0150*/  MOV R11, RZ ;  /* 0x000000ff000b7202 */ /* 0x000fc60000000f00 */
[----:B------:R-:W1:Y:S08]  /*0160*/  LDC.64 R20, c[0x0][0x380] ;  /* 0x0000e000ff147b82 */ /* 0x000e700000000a00 */
[----:B------:R-:W2:Y:S01]  /*0170*/  LDC.64 R18, c[0x0][0x388] ;  /* 0x0000e200ff127b82 */ /* 0x000ea20000000a00 */
[----:B0-----:R-:W-:Y:S02]  /*0180*/  ULEA UR4, UR6, UR4, 0x18 ;  /* 0x0000000406047291 */ /* 0x001fe4000f8ec0ff */
[----:B------:R-:W-:-:S04]  /*0190*/  ULEA UR5, UR6, UR5, 0x18 ;  /* 0x0000000506057291 */ /* 0x000fc8000f8ec0ff */
[C---:B------:R-:W-:Y:S01]  /*01a0*/  LEA R7, R9.reuse, UR4, 0x7 ;  /* 0x0000000409077c11 */ /* 0x040fe2000f8e38ff */
[----:B------:R-:W-:Y:S01]  /*01b0*/  UMOV UR4, URZ ;  /* 0x000000ff00047c82 */ /* 0x000fe20008000000 */
[C---:B------:R-:W-:Y:S02]  /*01c0*/  LEA R4, R6.reuse, UR5, 0x2 ;  /* 0x0000000506047c11 */ /* 0x040fe4000f8e10ff */
[----:B------:R-:W-:Y:S02]  /*01d0*/  LEA R6, R6, R7, 0x2 ;  /* 0x0000000706067211 */ /* 0x000fe400078e10ff */
[----:B------:R-:W-:-:S07]  /*01e0*/  LEA R3, R9, R4, 0x7 ;  /* 0x0000000409037211 */ /* 0x000fce00078e38ff */
.L_x_1:
[----:B-1----:R-:W-:-:S04]  /*01f0*/  IMAD.WIDE.U32 R26, R2, 0x4, R20 ;  /* 0x00000004021a7825 */ /* 0x002fc800078e0014 */
[----:B--2---:R-:W-:Y:S02]  /*0200*/  IMAD.WIDE.U32 R8, R5, 0x4, R18 ;  /* 0x0000000405087825 */ /* 0x004fe400078e0012 */
[----:B------:R-:W2:Y:S04]  /*0210*/  LDG.E R27, desc[UR8][R26.64] ;  /* 0x000000081a1b7981 */ /* 0x000ea8000c1e1900 */
[----:B------:R-:W3:Y:S01]  /*0220*/  LDG.E R22, desc[UR8][R8.64] ;  /* 0x0000000808167981 */ /* 0x000ee2000c1e1900 */
[----:B------:R-:W-:Y:S01]  /*0230*/  UIADD3 UR4, UPT, UPT, UR4, 0x20, URZ ;  /* 0x0000002004047890 */ /* 0x000fe2000fffe0ff */
[----:B------:R-:W-:Y:S02]  /*0240*/  IADD3 R2, PT, PT, R2, 0x20, RZ ;  /* 0x0000002002027810 */ /* 0x000fe40007ffe0ff */
[----:B------:R-:W-:-:S03]  /*0250*/  LEA R5, R0, R5, 0x5 ;  /* 0x0000000500057211 */ /* 0x000fc600078e28ff */
[----:B------:R-:W-:Y:S01]  /*0260*/  ISETP.LE.AND P1, PT, R0, UR4, PT ;  /* 0x0000000400007c0c */ /* 0x000fe2000bf23270 */
[----:B--2---:R-:W-:Y:S04]  /*0270*/  STS [R6], R27 ;  /* 0x0000001b06007388 */ /* 0x004fe80000000800 */
[----:B---3--:R-:W-:Y:S01]  /*0280*/  STS [R3], R22 ;  /* 0x0000001603007388 */ /* 0x008fe20000000800 */
[----:B------:R-:W-:Y:S06]  /*0290*/  BAR.SYNC.DEFER_BLOCKING 0x0 ;  /* 0x0000000000007b1d */ /* 0x000fec0000010000 */
[----:B------:R-:W-:Y:S04]  /*02a0*/  LDS R10, [R4] ;  /* 0x00000000040a7984 */ /* 0x000fe80000000800 */
[----:B------:R-:W0:Y:S04]  /*02b0*/  LDS.128 R12, [R7] ;  /* 0x00000000070c7984 */ /* 0x000e280000000c00 */
[----:B------:R-:W1:Y:S04]  /*02c0*/  LDS R29, [R4+0x80] ;  /* 0x00008000041d7984 */ /* 0x000e680000000800 */
[----:B------:R-:W2:Y:S04]  /*02d0*/  LDS R23, [R4+0x100] ;  /* 0x0001000004177984 */ /* 0x000ea80000000800 */
[----:B------:R-:W3:Y:S04]  /*02e0*/  LDS R24, [R4+0x180] ;  /* 0x0001800004187984 */ /* 0x000ee80000000800 */
[----:B------:R-:W-:Y:S04]  /*02f0*/  LDS R25, [R4+0x200] ;  /* 0x0002000004197984 */ /* 0x000fe80000000800 */
[----:B------:R-:W-:Y:S04]  /*0300*/  LDS R22, [R4+0x280] ;  /* 0x0002800004167984 */ /* 0x000fe80000000800 */
[----:B------:R-:W-:Y:S01]  /*0310*/  LDS R26, [R4+0xb80] ;  /* 0x000b8000041a7984 */ /* 0x000fe20000000800 */
[----:B0-----:R-:W-:-:S03]  /*0320*/  FFMA R12, R12, R10, R11 ;  /* 0x0000000a0c0c7223 */ /* 0x001fc6000000000b */
[----:B------:R-:W0:Y:S01]  /*0330*/  LDS.128 R8, [R7+0x10] ;  /* 0x0000100007087984 */ /* 0x000e220000000c00 */
[----:B-1----:R-:W-:-:S04]  /*0340*/  FFMA R12, R29, R13, R12 ;  /* 0x0000000d1d0c7223 */ /* 0x002fc8000000000c */
[----:B--2---:R-:W-:Y:S02]  /*0350*/  FFMA R13, R23, R14, R12 ;  /* 0x0000000e170d7223 */ /* 0x004fe4000000000c */
[----:B------:R-:W1:Y:S02]  /*0360*/  LDS R23, [R4+0x300] ;  /* 0x0003000004177984 */ /* 0x000e640000000800 */
[----:B---3--:R-:W-:Y:S02]  /*0370*/  FFMA R13, R24, R15, R13 ;  /* 0x0000000f180d7223 */ /* 0x008fe4000000000d */
[----:B------:R-:W2:Y:S02]  /*0380*/  LDS R24, [R4+0x380] ;  /* 0x0003800004187984 */ /* 0x000ea40000000800 */
[----:B0-----:R-:W-:Y:S02]  /*0390*/  FFMA R27, R8, R25, R13 ;  /* 0x00000019081b7223 */ /* 0x001fe4000000000d */
[----:B------:R-:W-:Y:S02]  /*03a0*/  LDS R25, [R4+0x400] ;  /* 0x0004000004197984 */ /* 0x000fe40000000800 */
[----:B------:R-:W-:-:S02]  /*03b0*/  FFMA R8, R22, R9, R27 ;  /* 0x0000000916087223 */ /* 0x000fc4000000001b */
[----:B------:R-:W0:Y:S02]  /*03c0*/  LDS.128 R12, [R7+0x20] ;  /* 0x00002000070c7984 */ /* 0x000e240000000c00 */
[----:B-1----:R-:W-:Y:S02]  /*03d0*/  FFMA R9, R23, R10, R8 ;  /* 0x0000000a17097223 */ /* 0x002fe40000000008 */
[----:B------:R-:W1:Y:S02]  /*03e0*/  LDS R22, [R4+0x480] ;  /* 0x0004800004167984 */ /* 0x000e640000000800 */
[----:B--2---:R-:W-:Y:S02]  /*03f0*/  FFMA R9, R24, R11, R9 ;  /* 0x0000000b18097223 */ /* 0x004fe40000000009 */
[----:B------:R-:W2:Y:S04]  /*0400*/  LDS R23, [R4+0x500] ;  /* 0x0005000004177984 */ /* 0x000ea80000000800 */
[----:B------:R-:W3:Y:S01]  /*0410*/  LDS R24, [R4+0x580] ;  /* 0x0005800004187984 */ /* 0x000ee20000000800 */
[----:B0-----:R-:W-:-:S03]  /*0420*/  FFMA R27, R12, R25, R9 ;  /* 0x000000190c1b7223 */ /* 0x001fc60000000009 */
[----:B------:R-:W-:Y:S01]  /*0430*/  LDS R25, [R4+0x600] ;  /* 0x0006000004197984 */ /* 0x000fe20000000800 */
[----:B-1----:R-:W-:-:S03]  /*0440*/  FFMA R12, R22, R13, R27 ;  /* 0x0000000d160c7223 */ /* 0x002fc6000000001b */
[----:B------:R-:W0:Y:S01]  /*0450*/  LDS.128 R8, [R7+0x30] ;  /* 0x0000300007087984 */ /* 0x000e220000000c00 */
[----:B--2---:R-:W-:-:S03]  /*0460*/  FFMA R13, R23, R14, R12 ;  /* 0x0000000e170d7223 */ /* 0x004fc6000000000c */
[----:B------:R-:W1:Y:S01]  /*0470*/  LDS R22, [R4+0x680] ;  /* 0x0006800004167984 */ /* 0x000e620000000800 */
[----:B---3--:R-:W-:-:S03]  /*0480*/  FFMA R13, R24, R15, R13 ;  /* 0x0000000f180d7223 */ /* 0x008fc6000000000d */
        /* <DEDUP_REMOVED lines=19> */
[----:B------:R-:W-:Y:S01]  /*05c0*/  LDS R24, [R4+0xc80] ;  /* 0x000c800004187984 */ /* 0x000fe20000000800 */
[----:B0-----:R-:W-:-:S03]  /*05d0*/  FFMA R27, R8, R25, R13 ;  /* 0x00000019081b7223 */ /* 0x001fc6000000000d */
[----:B------:R-:W-:Y:S01]  /*05e0*/  LDS R25, [R4+0xc00] ;  /* 0x000c000004197984 */ /* 0x000fe20000000800 */
[----:B-1----:R-:W-:-:S03]  /*05f0*/  FFMA R22, R22, R9, R27 ;  /* 0x0000000916167223 */ /* 0x002fc6000000001b */
[----:B------:R-:W0:Y:S01]  /*0600*/  LDS.128 R12, [R7+0x60] ;  /* 0x00006000070c7984 */ /* 0x000e220000000c00 */
[----:B--2---:R-:W-:-:S03]  /*0610*/  FFMA R9, R23, R10, R22 ;  /* 0x0000000a17097223 */ /* 0x004fc60000000016 */
[----:B------:R-:W1:Y:S01]  /*0620*/  LDS R23, [R4+0xd00] ;  /* 0x000d000004177984 */ /* 0x000e620000000800 */
[----:B------:R-:W-:-:S03]  /*0630*/  FFMA R9, R26, R11, R9 ;  /* 0x0000000b1a097223 */ /* 0x000fc60000000009 */
[----:B------:R-:W2:Y:S01]  /*0640*/  LDS R22, [R4+0xd80] ;  /* 0x000d800004167984 */ /* 0x000ea20000000800 */
[----:B0-----:R-:W-:-:S03]  /*0650*/  FFMA R27, R12, R25, R9 ;  /* 0x000000190c1b7223 */ /* 0x001fc60000000009 */
[----:B------:R-:W-:Y:S01]  /*0660*/  LDS R25, [R4+0xe00] ;  /* 0x000e000004197984 */ /* 0x000fe20000000800 */
[----:B------:R-:W-:-:S03]  /*0670*/  FFMA R24, R24, R13, R27 ;  /* 0x0000000d18187223 */ /* 0x000fc6000000001b */
[----:B------:R-:W0:Y:S01]  /*0680*/  LDS.128 R8, [R7+0x70] ;  /* 0x0000700007087984 */ /* 0x000e220000000c00 */
[----:B-1----:R-:W-:-:S03]  /*0690*/  FFMA R23, R23, R14, R24 ;  /* 0x0000000e17177223 */ /* 0x002fc60000000018 */
[----:B------:R-:W1:Y:S01]  /*06a0*/  LDS R27, [R4+0xe80] ;  /* 0x000e8000041b7984 */ /* 0x000e620000000800 */
[----:B--2---:R-:W-:-:S03]  /*06b0*/  FFMA R15, R22, R15, R23 ;  /* 0x0000000f160f7223 */ /* 0x004fc60000000017 */
[----:B------:R-:W2:Y:S04]  /*06c0*/  LDS R13, [R4+0xf00] ;  /* 0x000f0000040d7984 */ /* 0x000ea80000000800 */
[----:B------:R-:W3:Y:S01]  /*06d0*/  LDS R12, [R4+0xf80] ;  /* 0x000f8000040c7984 */ /* 0x000ee20000000800 */
[----:B0-----:R-:W-:-:S04]  /*06e0*/  FFMA R8, R8, R25, R15 ;  /* 0x0000001908087223 */ /* 0x001fc8000000000f */
[----:B-1----:R-:W-:-:S04]  /*06f0*/  FFMA R8, R27, R9, R8 ;  /* 0x000000091b087223 */ /* 0x002fc80000000008 */
[----:B--2---:R-:W-:-:S04]  /*0700*/  FFMA R13, R13, R10, R8 ;  /* 0x0000000a0d0d7223 */ /* 0x004fc80000000008 */
[----:B---3--:R-:W-:Y:S01]  /*0710*/  FFMA R11, R12, R11, R13 ;  /* 0x0000000b0c0b7223 */ /* 0x008fe2000000000d */
[----:B------:R-:W-:Y:S06]  /*0720*/  BAR.SYNC.DEFER_BLOCKING 0x0 ;  /* 0x0000000000007b1d */ /* 0x000fec0000010000 */
[----:B------:R-:W-:Y:S05]  /*0730*/  @!P1 BRA `(.L_x_1) ;  /* 0xfffffff800ac9947 */ /* 0x000fea000383ffff */
.L_x_0:
[----:B------:R-:W-:Y:S05]  /*0740*/  @P0 EXIT ;  /* 0x000000000000094d */ /* 0x000fea0003800000 */
[----:B------:R-:W0:Y:S01]  /*0750*/  LDC.64 R2, c[0x0][0x390] ;  /* 0x0000e400ff027b82 */ /* 0x000e220000000a00 */
[----:B------:R-:W-:-:S04]  /*0760*/  IMAD R17, R17, R0, R16 ;  /* 0x0000000011117224 */ /* 0x000fc800078e0210 */
[----:B0-----:R-:W-:-:S05]  /*0770*/  IMAD.WIDE R2, R17, 0x4, R2 ;  /* 0x0000000411027825 */ /* 0x001fca00078e0202 */
[----:B------:R-:W-:Y:S01]  /*0780*/  STG.E desc[UR8][R2.64], R11 ;  /* 0x0000000b02007986 */ /* 0x000fe2000c101908 */
[----:B------:R-:W-:Y:S05]  /*0790*/  EXIT ;  /* 0x000000000000794d */ /* 0x000fea0003800000 */
.L_x_2:
[----:B------:R-:W-:-:S00]  /*07a0*/  BRA `(.L_x_2) ;  /* 0xfffffffc00fc7947 */ /* 0x000fc0000383ffff */
[----:B------:R-:W-:-:S00]  /*07b0*/  NOP ;  /* 0x0000000000007918 */ /* 0x000fc00000000000 */
        /* <DEDUP_REMOVED lines=12> */
.L_x_8:


//--------------------- .text._Z13gemm_baselinePfS_S_i --------------------------
	.section	.text._Z13gemm_baselinePfS_S_i,"ax",@progbits
	.align	128
        .global         _Z13gemm_baselinePfS_S_i
        .type           _Z13gemm_baselinePfS_S_i,@function
        .size           _Z13gemm_baselinePfS_S_i,(.L_x_9 - _Z13gemm_baselinePfS_S_i)
        .other          _Z13gemm_baselinePfS_S_i,@"STO_CUDA_ENTRY STV_DEFAULT"
_Z13gemm_baselinePfS_S_i:
.text._Z13gemm_baselinePfS_S_i:
[----:B------:R-:W-:Y:S01]  /*0000*/  LDC R1, c[0x0][0x37c] ;  /* 0x0000df00ff017b82 */ /* 0x000fe20000000800 */
[----:B------:R-:W0:Y:S07]  /*0010*/  S2R R3, SR_TID.X ;  /* 0x0000000000037919 */ /* 0x000e2e0000002100 */
[----:B------:R-:W0:Y:S01]  /*0020*/  LDC R0, c[0x0][0x360] ;  /* 0x0000d800ff007b82 */ /* 0x000e220000000800 */
[----:B------:R-:W1:Y:S01]  /*0030*/  LDCU UR20, c[0x0][0x398] ;  /* 0x00007300ff1477ac */ /* 0x000e620008000800 */
[----:B------:R-:W2:Y:S06]  /*0040*/  S2R R2, SR_TID.Y ;  /* 0x0000000000027919 */ /* 0x000eac0000002200 */
[----:B------:R-:W0:Y:S08]  /*0050*/  S2UR UR4, SR_CTAID.X ;  /* 0x00000000000479c3 */ /* 0x000e300000002500 */
[----:B------:R-:W2:Y:S08]  /*0060*/  S2UR UR5, SR_CTAID.Y ;  /* 0x00000000000579c3 */ /* 0x000eb00000002600 */
[----:B------:R-:W2:Y:S01]  /*0070*/  LDC R13, c[0x0][0x364] ;  /* 0x0000d900ff0d7b82 */ /* 0x000ea20000000800 */
[----:B0-----:R-:W-:-:S02]  /*0080*/  IMAD R0, R0, UR4, R3 ;  /* 0x0000000400007c24 */ /* 0x001fc4000f8e0203 */
[----:B--2---:R-:W-:-:S05]  /*0090*/  IMAD R13, R13, UR5, R2 ;  /* 0x000000050d0d7c24 */ /* 0x004fca000f8e0202 */
[----:B------:R-:W-:-:S04]  /*00a0*/  VIMNMX R2, PT, PT, R0, R13, !PT ;  /* 0x0000000d00027248 */ /* 0x000fc80007fe0100 */
[----:B-1----:R-:W-:-:S13]  /*00b0*/  ISETP.GE.AND P0, PT, R2, UR20, PT ;  /* 0x0000001402007c0c */ /* 0x002fda000bf06270 */
[----:B------:R-:W-:Y:S05]  /*00c0*/  @P0 EXIT ;  /* 0x000000000000094d */ /* 0x000fea0003800000 */
[----:B------:R-:W-:Y:S01]  /*00d0*/  UISETP.GE.U32.AND UP0, UPT, UR20, 0x8, UPT ;  /* 0x000000081400788c */ /* 0x000fe2000bf06070 */
[----:B------:R-:W-:Y:S02]  /*00e0*/  HFMA2 R12, -RZ, RZ, 0, 0 ;  /* 0x00000000ff0c7431 */ /* 0x000fe400000001ff */
[----:B------:R-:W-:Y:S01]  /*00f0*/  IMAD R13, R13, UR20, RZ ;  /* 0x000000140d0d7c24 */ /* 0x000fe2000f8e02ff */
[----:B------:R-:W-:Y:S01]  /*0100*/  UMOV UR4, URZ ;  /* 0x000000ff00047c82 */ /* 0x000fe20008000000 */
[----:B------:R-:W0:Y:S04]  /*0110*/  LDCU.64 UR18, c[0x0][0x358] ;  /* 0x00006b00ff1277ac */ /* 0x000e280008000a00 */
[----:B------:R-:W-:Y:S05]  /*0120*/  BRA.U !UP0, `(.L_x_3) ;  /* 0x0000000508047547 */ /* 0x000fea000b800000 */
[----:B------:R-:W1:Y:S01]  /*0130*/  LDCU.128 UR24, c[0x0][0x380] ;  /* 0x00007000ff1877ac */ /* 0x000e620008000c00 */
[----:B------:R-:W-:Y:S02]  /*0140*/  MOV R12, RZ ;  /* 0x000000ff000c7202 */ /* 0x000fe40000000f00 */
[----:B------:R-:W-:Y:S01]  /*0150*/  MOV R14, R0 ;  /* 0x00000000000e7202 */ /* 0x000fe20000000f00 */
[----:B------:R-:W-:-:S04]  /*0160*/  ULOP3.LUT UR4, UR20, 0x7ffffff8, URZ, 0xc0, !UPT ;  /* 0x7ffffff814047892 */ /* 0x000fc8000f8ec0ff */
[----:B------:R-:W-:Y:S01]  /*0170*/  UIADD3 UR5, UPT, UPT, -UR4, URZ, URZ ;  /* 0x000000ff04057290 */ /* 0x000fe2000fffe1ff */
[----:B-1----:R-:W-:Y:S01]  /*0180*/  MOV R2, UR24 ;  /* 0x0000001800027c02 */ /* 0x002fe20008000f00 */
[----:B------:R-:W-:Y:S01]  /*0190*/  UIMAD.WIDE UR6, UR20, 0x8, UR26 ;  /* 0x00000008140678a5 */ /* 0x000fe2000f8e021a */
[----:B------:R-:W-:Y:S01]  /*01a0*/  MOV R3, UR25 ;  /* 0x0000001900037c02 */ /* 0x000fe20008000f00 */
[----:B------:R-:W-:Y:S02]  /*01b0*/  UIMAD.WIDE UR8, UR20, 0xc, UR26 ;  /* 0x0000000c140878a5 */ /* 0x000fe4000f8e021a */
[----:B------:R-:W-:Y:S01]  /*01c0*/  UIMAD.WIDE UR10, UR20, 0x10, UR26 ;  /* 0x00000010140a78a5 */ /* 0x000fe2000f8e021a */
[----:B------:R-:W-:Y:S01]  /*01d0*/  IMAD.WIDE.U32 R2, R13, 0x4, R2 ;  /* 0x000000040d027825 */ /* 0x000fe200078e0002 */
[----:B------:R-:W-:Y:S02]  /*01e0*/  UIMAD.WIDE UR12, UR20, 0x14, UR26 ;  /* 0x00000014140c78a5 */ /* 0x000fe4000f8e021a */
[----:B------:R-:W-:Y:S01]  /*01f0*/  UIMAD.WIDE UR14, UR20, 0x18, UR26 ;  /* 0x00000018140e78a5 */ /* 0x000fe2000f8e021a */
[----:B------:R-:W-:Y:S01]  /*0200*/  IADD3 R2, P0, PT, R2, 0x10, RZ ;  /* 0x0000001002027810 */ /* 0x000fe20007f1e0ff */
[----:B------:R-:W-:-:S03]  /*0210*/  UIMAD.WIDE UR16, UR20, 0x1c, UR26 ;  /* 0x0000001c141078a5 */ /* 0x000fc6000f8e021a */
[----:B------:R-:W-:-:S09]  /*0220*/  IADD3.X R3, PT, PT, RZ, R3, RZ, P0, !PT ;  /* 0x00000003ff037210 */ /* 0x000fd200007fe4ff */
.L_x_4:
[----:B------:R-:W-:Y:S01]  /*0230*/  UIMAD.WIDE UR22, UR20, 0x4, UR26 ;  /* 0x00000004141678a5 */ /* 0x000fe2000f8e021a */
[----:B------:R-:W-:Y:S02]  /*0240*/  IMAD.MOV.U32 R23, RZ, RZ, 0x4 ;  /* 0x00000004ff177424 */ /* 0x000fe400078e00ff */
[----:B------:R-:W-:Y:S01]  /*0250*/  HFMA2 R11, -RZ, RZ, 0, 2.384185791015625e-07 ;  /* 0x00000004ff0b7431 */ /* 0x000fe200000001ff */
[----:B------:R-:W-:Y:S01]  /*0260*/  MOV R25, 0x4 ;  /* 0x0000000400197802 */ /* 0x000fe20000000f00 */
[----:B0-----:R-:W2:Y:S01]  /*0270*/  LDG.E R21, desc[UR18][R2.64+-0x10] ;  /* 0xfffff01202157981 */ /* 0x001ea2000c1e1900 */
[C---:B------:R-:W-:Y:S01]  /*0280*/  IMAD.WIDE R22, R14.reuse, R23, UR26 ;  /* 0x0000001a0e167e25 */ /* 0x040fe2000f8e0217 */
[----:B------:R-:W-:Y:S02]  /*0290*/  MOV R8, UR22 ;  /* 0x0000001600087c02 */ /* 0x000fe40008000f00 */
[----:B------:R-:W-:Y:S01]  /*02a0*/  MOV R9, UR23 ;  /* 0x0000001700097c02 */ /* 0x000fe20008000f00 */
[----:B------:R-:W3:Y:S02]  /*02b0*/  LDG.E R19, desc[UR18][R2.64+-0xc] ;  /* 0xfffff41202137981 */ /* 0x000ee4000c1e1900 */
[----:B------:R-:W-:-:S02]  /*02c0*/  IMAD.WIDE R8, R14, 0x4, R8 ;  /* 0x000000040e087825 */ /* 0x000fc400078e0208 */
[----:B------:R-:W2:Y:S01]  /*02d0*/  LDG.E R22, desc[UR18][R22.64] ;  /* 0x0000001216167981 */ /* 0x000ea2000c1e1900 */
[----:B------:R-:W-:Y:S01]  /*02e0*/  MOV R5, 0x4 ;  /* 0x0000000400057802 */ /* 0x000fe20000000f00 */
[C---:B------:R-:W-:Y:S02]  /*02f0*/  IMAD.WIDE R24, R14.reuse, R25, UR6 ;  /* 0x000000060e187e25 */ /* 0x040fe4000f8e0219 */
[----:B------:R0:W3:Y:S02]  /*0300*/  LDG.E R20, desc[UR18][R8.64] ;  /* 0x0000001208147981 */ /* 0x0000e4000c1e1900 */
[----:B------:R-:W-:Y:S02]  /*0310*/  IMAD.WIDE R10, R14, R11, UR8 ;  /* 0x000000080e0a7e25 */ /* 0x000fe4000f8e020b */
[----:B------:R-:W4:Y:S04]  /*0320*/  LDG.E R18, desc[UR18][R24.64] ;  /* 0x0000001218127981 */ /* 0x000f28000c1e1900 */
[----:B------:R-:W4:Y:S01]  /*0330*/  LDG.E R17, desc[UR18][R2.64+-0x8] ;  /* 0xfffff81202117981 */ /* 0x000f22000c1e1900 */
[----:B0-----:R-:W-:-:S02]  /*0340*/  HFMA2 R9, -RZ, RZ, 0, 2.384185791015625e-07 ;  /* 0x00000004ff097431 */ /* 0x001fc400000001ff */
[----:B------:R-:W-:Y:S01]  /*0350*/  IMAD.MOV.U32 R7, RZ, RZ, 0x4 ;  /* 0x00000004ff077424 */ /* 0x000fe200078e00ff */
[----:B------:R0:W5:Y:S01]  /*0360*/  LDG.E R16, desc[UR18][R10.64] ;  /* 0x000000120a107981 */ /* 0x000162000c1e1900 */
[----:B------:R-:W-:-:S03]  /*0370*/  IMAD.WIDE R4, R14, R5, UR10 ;  /* 0x0000000a0e047e25 */ /* 0x000fc6000f8e0205 */
[----:B------:R-:W5:Y:S01]  /*0380*/  LDG.E R15, desc[UR18][R2.64+-0x4] ;  /* 0xfffffc12020f7981 */ /* 0x000f62000c1e1900 */
[C---:B------:R-:W-:Y:S01]  /*0390*/  IMAD.WIDE R6, R14.reuse, R7, UR12 ;  /* 0x0000000c0e067e25 */ /* 0x040fe2000f8e0207 */
[----:B------:R-:W-:Y:S02]  /*03a0*/  MOV R27, 0x4 ;  /* 0x00000004001b7802 */ /* 0x000fe40000000f00 */
[----:B------:R1:W5:Y:S01]  /*03b0*/  LDG.E R4, desc[UR18][R4.64] ;  /* 0x0000001204047981 */ /* 0x000362000c1e1900 */
[----:B------:R-:W-:-:S03]  /*03c0*/  IMAD.WIDE R8, R14, R9, UR14 ;  /* 0x0000000e0e087e25 */ /* 0x000fc6000f8e0209 */
[----:B------:R-:W5:Y:S01]  /*03d0*/  LDG.E R23, desc[UR18][R2.64] ;  /* 0x0000001202177981 */ /* 0x000f62000c1e1900 */
[----:B0-----:R-:W-:-:S03]  /*03e0*/  IMAD.WIDE R10, R14, R27, UR16 ;  /* 0x000000100e0a7e25 */ /* 0x001fc6000f8e021b */
[----:B------:R-:W5:Y:S04]  /*03f0*/  LDG.E R7, desc[UR18][R6.64] ;  /* 0x0000001206077981 */ /* 0x000f68000c1e1900 */
[----:B------:R-:W5:Y:S04]  /*0400*/  LDG.E R24, desc[UR18][R2.64+0x4] ;  /* 0x0000041202187981 */ /* 0x000f68000c1e1900 */
[----:B------:R-:W5:Y:S04]  /*0410*/  LDG.E R8, desc[UR18][R8.64] ;  /* 0x0000001208087981 */ /* 0x000f68000c1e1900 */
[----:B------:R-:W5:Y:S04]  /*0420*/  LDG.E R25, desc[UR18][R2.64+0x8] ;  /* 0x0000081202197981 */ /* 0x000f68000c1e1900 */
[----:B------:R-:W5:Y:S04]  /*0430*/  LDG.E R10, desc[UR18][R10.64] ;  /* 0x000000120a0a7981 */ /* 0x000f68000c1e1900 */
[----:B------:R0:W5:Y:S01]  /*0440*/  LDG.E R27, desc[UR18][R2.64+0xc] ;  /* 0x00000c12021b7981 */ /* 0x000162000c1e1900 */
[----:B------:R-:W-:-:S04]  /*0450*/  UIADD3 UR5, UPT, UPT, UR5, 0x8, URZ ;  /* 0x0000000805057890 */ /* 0x000fc8000fffe0ff */
[----:B------:R-:W-:Y:S01]  /*0460*/  UISETP.NE.AND UP0, UPT, UR5, URZ, UPT ;  /* 0x000000ff0500728c */ /* 0x000fe2000bf05270 */
[----:B-1----:R-:W-:Y:S02]  /*0470*/  MOV R5, UR20 ;  /* 0x0000001400057c02 */ /* 0x002fe40008000f00 */
[----:B0-----:R-:W-:Y:S02]  /*0480*/  IADD3 R2, P0, PT, R2, 0x20, RZ ;  /* 0x0000002002027810 */ /* 0x001fe40007f1e0ff */
[----:B------:R-:W-:Y:S02]  /*0490*/  LEA R14, R5, R14, 0x3 ;  /* 0x0000000e050e7211 */ /* 0x000fe400078e18ff */
[----:B------:R-:W-:Y:S01]  /*04a0*/  IADD3.X R3, PT, PT, RZ, R3, RZ, P0, !PT ;  /* 0x00000003ff037210 */ /* 0x000fe200007fe4ff */
[----:B--2---:R-:W-:-:S04]  /*04b0*/  FFMA R22, R21, R22, R12 ;  /* 0x0000001615167223 */ /* 0x004fc8000000000c */
[----:B---3--:R-:W-:-:S04]  /*04c0*/  FFMA R20, R19, R20, R22 ;  /* 0x0000001413147223 */ /* 0x008fc80000000016 */
[----:B----4-:R-:W-:-:S04]  /*04d0*/  FFMA R18, R17, R18, R20 ;  /* 0x0000001211127223 */ /* 0x010fc80000000014 */
[----:B-----5:R-:W-:-:S04]  /*04e0*/  FFMA R16, R15, R16, R18 ;  /* 0x000000100f107223 */ /* 0x020fc80000000012 */
[----:B------:R-:W-:-:S04]  /*04f0*/  FFMA R23, R23, R4, R16 ;  /* 0x0000000417177223 */ /* 0x000fc80000000010 */
[----:B------:R-:W-:-:S04]  /*0500*/  FFMA R24, R24, R7, R23 ;  /* 0x0000000718187223 */ /* 0x000fc80000000017 */
[----:B------:R-:W-:-:S04]  /*0510*/  FFMA R8, R25, R8, R24 ;  /* 0x0000000819087223 */ /* 0x000fc80000000018 */
[----:B------:R-:W-:Y:S01]  /*0520*/  FFMA R12, R27, R10, R8 ;  /* 0x0000000a1b0c7223 */ /* 0x000fe20000000008 */
[----:B------:R-:W-:Y:S06]  /*0530*/  BRA.U UP0, `(.L_x_4) ;  /* 0xfffffffd003c7547 */ /* 0x000fec000b83ffff */
.L_x_3:
[----:B------:R-:W-:-:S04]  /*0540*/  ULOP3.LUT UR6, UR20, 0x7, URZ, 0xc0, !UPT ;  /* 0x0000000714067892 */ /* 0x000fc8000f8ec0ff */
[----:B------:R-:W-:-:S09]  /*0550*/  UISETP.NE.AND UP0, UPT, UR6, URZ, UPT ;  /* 0x000000ff0600728c */ /* 0x000fd2000bf05270 */
[----:B------:R-:W-:Y:S05]  /*0560*/  BRA.U !UP0, `(.L_x_5) ;  /* 0x0000000508387547 */ /* 0x000fea000b800000 */
[----:B------:R-:W-:Y:S02]  /*0570*/  UISETP.GE.U32.AND UP0, UPT, UR6, 0x4, UPT ;  /* 0x000000040600788c */ /* 0x000fe4000bf06070 */
[----:B------:R-:W-:-:S04]  /*0580*/  ULOP3.LUT UR5, UR20, 0x3, URZ, 0xc0, !UPT ;  /* 0x0000000314057892 */ /* 0x000fc8000f8ec0ff */
[----:B------:R-:W-:-:S03]  /*0590*/  UISETP.NE.AND UP1, UPT, UR5, URZ, UPT ;  /* 0x000000ff0500728c */ /* 0x000fc6000bf25270 */
[----:B------:R-:W-:Y:S08]  /*05a0*/  BRA.U !UP0, `(.L_x_6) ;  /* 0x00000001087c7547 */ /* 0x000ff0000b800000 */
[----:B------:R-:W1:Y:S01]  /*05b0*/  LDC.64 R6, c[0x0][0x388] ;  /* 0x0000e200ff067b82 */ /* 0x000e620000000a00 */
[----:B------:R-:W2:Y:S01]  /*05c0*/  LDCU.64 UR6, c[0x0][0x380] ;  /* 0x00007000ff0677ac */ /* 0x000ea20008000a00 */
[----:B------:R-:W-:Y:S01]  /*05d0*/  IMAD.U32 R9, RZ, RZ, UR4 ;  /* 0x00000004ff097e24 */ /* 0x000fe2000f8e00ff */
[C---:B------:R-:W-:Y:S02]  /*05e0*/  IADD3 R3, PT, PT, R13.reuse, UR4, RZ ;  /* 0x000000040d037c10 */ /* 0x040fe4000fffe0ff */
[----:B------:R-:W-:Y:S01]  /*05f0*/  IADD3 R10, P0, PT, R13, UR4, RZ ;  /* 0x000000040d0a7c10 */ /* 0x000fe2000ff1e0ff */
[----:B------:R-:W-:Y:S01]  /*0600*/  IMAD R9, R9, UR20, R0 ;  /* 0x0000001409097c24 */ /* 0x000fe2000f8e0200 */
[----:B------:R-:W-:Y:S01]  /*0610*/  MOV R11, UR20 ;  /* 0x00000014000b7c02 */ /* 0x000fe20008000f00 */
[----:B------:R-:W3:Y:S01]  /*0620*/  LDC.64 R4, c[0x0][0x380] ;  /* 0x0000e000ff047b82 */ /* 0x000ee20000000a00 */
[----:B------:R-:W-:Y:S01]  /*0630*/  MOV R15, UR20 ;  /* 0x00000014000f7c02 */ /* 0x000fe20008000f00 */
[----:B-1----:R-:W-:Y:S01]  /*0640*/  IMAD.WIDE R6, R9, 0x4, R6 ;  /* 0x0000000409067825 */ /* 0x002fe200078e0206 */
[----:B------:R-:W-:-:S05]  /*0650*/  MOV R9, UR20 ;  /* 0x0000001400097c02 */ /* 0x000fca0008000f00 */
[----:B------:R-:W-:Y:S02]  /*0660*/  IMAD.WIDE R8, R9, 0x4, R6 ;  /* 0x0000000409087825 */ /* 0x000fe400078e0206 */
[----:B0-----:R-:W4:Y:S02]  /*0670*/  LDG.E R6, desc[UR18][R6.64] ;  /* 0x0000001206067981 */ /* 0x001f24000c1e1900 */
[----:B---3--:R-:W-:Y:S01]  /*0680*/  IMAD.WIDE.U32 R4, R3, 0x4, R4 ;  /* 0x0000000403047825 */ /* 0x008fe200078e0004 */
[----:B------:R-:W-:Y:S01]  /*0690*/  IADD3.X R3, PT, PT, RZ, RZ, RZ, P0, !PT ;  /* 0x000000ffff037210 */ /* 0x000fe200007fe4ff */
[----:B------:R-:W3:Y:S01]  /*06a0*/  LDG.E R17, desc[UR18][R8.64] ;  /* 0x0000001208117981 */ /* 0x000ee2000c1e1900 */
[----:B--2---:R-:W-:-:S03]  /*06b0*/  LEA R2, P0, R10, UR6, 0x2 ;  /* 0x000000060a027c11 */ /* 0x004fc6000f8010ff */
[----:B------:R-:W4:Y:S01]  /*06c0*/  LDG.E R5, desc[UR18][R4.64] ;  /* 0x0000001204057981 */ /* 0x000f22000c1e1900 */
[----:B------:R-:W-:Y:S01]  /*06d0*/  LEA.HI.X R3, R10, UR7, R3, 0x2, P0 ;  /* 0x000000070a037c11 */ /* 0x000fe200080f1403 */
[----:B------:R-:W-:-:S04]  /*06e0*/  IMAD.WIDE R10, R11, 0x4, R8 ;  /* 0x000000040b0a7825 */ /* 0x000fc800078e0208 */
[----:B------:R-:W3:Y:S01]  /*06f0*/  LDG.E R16, desc[UR18][R2.64+0x4] ;  /* 0x0000041202107981 */ /* 0x000ee2000c1e1900 */
[----:B------:R-:W-:-:S03]  /*0700*/  IMAD.WIDE R14, R15, 0x4, R10 ;  /* 0x000000040f0e7825 */ /* 0x000fc600078e020a */
[----:B------:R-:W2:Y:S04]  /*0710*/  LDG.E R19, desc[UR18][R10.64] ;  /* 0x000000120a137981 */ /* 0x000ea8000c1e1900 */
[----:B------:R-:W2:Y:S04]  /*0720*/  LDG.E R18, desc[UR18][R2.64+0x8] ;  /* 0x0000081202127981 */ /* 0x000ea8000c1e1900 */
[----:B------:R-:W5:Y:S04]  /*0730*/  LDG.E R20, desc[UR18][R2.64+0xc] ;  /* 0x00000c1202147981 */ /* 0x000f68000c1e1900 */
[----:B------:R-:W5:Y:S01]  /*0740*/  LDG.E R14, desc[UR18][R14.64] ;  /* 0x000000120e0e7981 */ /* 0x000f62000c1e1900 */
[----:B------:R-:W-:Y:S01]  /*0750*/  UIADD3 UR4, UPT, UPT, UR4, 0x4, URZ ;  /* 0x0000000404047890 */ /* 0x000fe2000fffe0ff */
[----:B----4-:R-:W-:-:S04]  /*0760*/  FFMA R5, R5, R6, R12 ;  /* 0x0000000605057223 */ /* 0x010fc8000000000c */
[----:B---3--:R-:W-:-:S04]  /*0770*/  FFMA R5, R16, R17, R5 ;  /* 0x0000001110057223 */ /* 0x008fc80000000005 */
[----:B--2---:R-:W-:-:S04]  /*0780*/  FFMA R5, R18, R19, R5 ;  /* 0x0000001312057223 */ /* 0x004fc80000000005 */
[----:B-----5:R-:W-:-:S07]  /*0790*/  FFMA R12, R20, R14, R5 ;  /* 0x0000000e140c7223 */ /* 0x020fce0000000005 */
.L_x_6:
[----:B------:R-:W-:Y:S05]  /*07a0*/  BRA.U !UP1, `(.L_x_5) ;  /* 0x0000000109a87547 */ /* 0x000fea000b800000 */
[----:B------:R-:W-:Y:S01]  /*07b0*/  UISETP.NE.AND UP0, UPT, UR5, 0x1, UPT ;  /* 0x000000010500788c */ /* 0x000fe2000bf05270 */
[----:B------:R-:W-:Y:S01]  /*07c0*/  MOV R7, UR4 ;  /* 0x0000000400077c02 */ /* 0x000fe20008000f00 */
[----:B------:R-:W-:Y:S02]  /*07d0*/  ULOP3.LUT UR5, UR20, 0x1, URZ, 0xc0, !UPT ;  /* 0x0000000114057892 */ /* 0x000fe4000f8ec0ff */
[----:B------:R-:W-:Y:S02]  /*07e0*/  MOV R15, UR20 ;  /* 0x00000014000f7c02 */ /* 0x000fe40008000f00 */
[----:B------:R-:W-:Y:S01]  /*07f0*/  UISETP.NE.U32.AND UP1, UPT, UR5, 0x1, UPT ;  /* 0x000000010500788c */ /* 0x000fe2000bf25070 */
[----:B------:R-:W-:-:S04]  /*0800*/  PLOP3.LUT P1, PT, PT, PT, UP0, 0x80, 0x8 ;  /* 0x000000000008781c */ /* 0x000fc80003f2f008 */
[----:B------:R-:W1:Y:S01]  /*0810*/  @UP0 LDCU.128 UR8, c[0x0][0x380] ;  /* 0x00007000ff0807ac */ /* 0x000e620008000c00 */
[----:B------:R-:W-:Y:S01]  /*0820*/  PLOP3.LUT P0, PT, PT, PT, UP1, 0x80, 0x8 ;  /* 0x000000000008781c */ /* 0x000fe20003f0f018 */
[----:B------:R-:W2:Y:S04]  /*0830*/  @UP0 LDCU.64 UR6, c[0x0][0x380] ;  /* 0x00007000ff0607ac */ /* 0x000ea80008000a00 */
[----:B------:R-:W3:Y:S03]  /*0840*/  @!UP1 LDCU.128 UR12, c[0x0][0x380] ;  /* 0x00007000ff0c97ac */ /* 0x000ee60008000c00 */
[C---:B------:R-:W-:Y:S02]  /*0850*/  @P1 IADD3 R3, PT, PT, R13.reuse, UR4, RZ ;  /* 0x000000040d031c10 */ /* 0x040fe4000fffe0ff */
[----:B------:R-:W-:Y:S01]  /*0860*/  @P1 IADD3 R6, P2, PT, R13, UR4, RZ ;  /* 0x000000040d061c10 */ /* 0x000fe2000ff5e0ff */
[----:B------:R-:W-:Y:S01]  /*0870*/  @UP0 UIADD3 UR4, UPT, UPT, UR4, 0x2, URZ ;  /* 0x0000000204040890 */ /* 0x000fe2000fffe0ff */
[----:B-1----:R-:W-:Y:S01]  /*0880*/  MOV R11, UR9 ;  /* 0x00000009000b7c02 */ /* 0x002fe20008000f00 */
[----:B------:R-:W-:Y:S01]  /*0890*/  IMAD.U32 R10, RZ, RZ, UR8 ;  /* 0x00000008ff0a7e24 */ /* 0x000fe2000f8e00ff */
[----:B------:R-:W-:-:S02]  /*08a0*/  MOV R4, UR10 ;  /* 0x0000000a00047c02 */ /* 0x000fc40008000f00 */
[----:B------:R-:W-:Y:S01]  /*08b0*/  MOV R5, UR11 ;  /* 0x0000000b00057c02 */ /* 0x000fe20008000f00 */
[----:B------:R-:W-:-:S04]  /*08c0*/  @P1 IMAD.WIDE.U32 R10, R3, 0x4, R10 ;  /* 0x00000004030a1825 */ /* 0x000fc800078e000a */
[----:B------:R-:W-:Y:S01]  /*08d0*/  @P1 IMAD R3, R7, UR20, R0 ;  /* 0x0000001407031c24 */ /* 0x000fe2000f8e0200 */
[----:B------:R-:W-:Y:S01]  /*08e0*/  @P1 IADD3.X R7, PT, PT, RZ, RZ, RZ, P2, !PT ;  /* 0x000000ffff071210 */ /* 0x000fe200017fe4ff */
[----:B------:R-:W-:Y:S01]  /*08f0*/  IMAD.U32 R19, RZ, RZ, UR4 ;  /* 0x00000004ff137e24 */ /* 0x000fe2000f8e00ff */
[C---:B--2---:R-:W-:Y:S01]  /*0900*/  @P1 LEA R2, P2, R6.reuse, UR6, 0x2 ;  /* 0x0000000606021c11 */ /* 0x044fe2000f8410ff */
[----:B------:R-:W-:Y:S01]  /*0910*/  @P1 IMAD.WIDE R4, R3, 0x4, R4 ;  /* 0x0000000403041825 */ /* 0x000fe200078e0204 */
[----:B------:R-:W-:Y:S01]  /*0920*/  @!P0 IADD3 R17, PT, PT, R13, UR4, RZ ;  /* 0x000000040d118c10 */ /* 0x000fe2000fffe0ff */
[----:B0-----:R-:W2:Y:S01]  /*0930*/  @P1 LDG.E R11, desc[UR18][R10.64] ;  /* 0x000000120a0b1981 */ /* 0x001ea2000c1e1900 */
[----:B------:R-:W-:Y:S01]  /*0940*/  @P1 LEA.HI.X R3, R6, UR7, R7, 0x2, P2 ;  /* 0x0000000706031c11 */ /* 0x000fe200090f1407 */
[----:B------:R-:W-:Y:S01]  /*0950*/  @!P0 IMAD R19, R19, UR20, R0 ;  /* 0x0000001413138c24 */ /* 0x000fe2000f8e0200 */
[----:B---3--:R-:W-:Y:S01]  /*0960*/  MOV R6, UR12 ;  /* 0x0000000c00067c02 */ /* 0x008fe20008000f00 */
[----:B------:R-:W-:Y:S01]  /*0970*/  @P1 IMAD.WIDE R14, R15, 0x4, R4 ;  /* 0x000000040f0e1825 */ /* 0x000fe200078e0204 */
[----:B------:R-:W-:Y:S01]  /*0980*/  MOV R7, UR13 ;  /* 0x0000000d00077c02 */ /* 0x000fe20008000f00 */
[----:B------:R-:W2:Y:S01]  /*0990*/  @P1 LDG.E R4, desc[UR18][R4.64] ;  /* 0x0000001204041981 */ /* 0x000ea2000c1e1900 */
[----:B------:R-:W-:-:S02]  /*09a0*/  MOV R8, UR14 ;  /* 0x0000000e00087c02 */ /* 0x000fc40008000f00 */
[----:B------:R-:W-:Y:S01]  /*09b0*/  MOV R9, UR15 ;  /* 0x0000000f00097c02 */ /* 0x000fe20008000f00 */
[----:B------:R-:W-:Y:S01]  /*09c0*/  @!P0 IMAD.WIDE.U32 R6, R17, 0x4, R6 ;  /* 0x0000000411068825 */ /* 0x000fe200078e0006 */
[----:B------:R-:W3:Y:S03]  /*09d0*/  @P1 LDG.E R14, desc[UR18][R14.64] ;  /* 0x000000120e0e1981 */ /* 0x000ee6000c1e1900 */
[----:B------:R-:W-:Y:S01]  /*09e0*/  @!P0 IMAD.WIDE R8, R19, 0x4, R8 ;  /* 0x0000000413088825 */ /* 0x000fe200078e0208 */
[----:B------:R-:W3:Y:S04]  /*09f0*/  @P1 LDG.E R2, desc[UR18][R2.64+0x4] ;  /* 0x0000041202021981 */ /* 0x000ee8000c1e1900 */
[----:B------:R-:W4:Y:S04]  /*0a00*/  @!P0 LDG.E R7, desc[UR18][R6.64] ;  /* 0x0000001206078981 */ /* 0x000f28000c1e1900 */
[----:B------:R-:W4:Y:S01]  /*0a10*/  @!P0 LDG.E R8, desc[UR18][R8.64] ;  /* 0x0000001208088981 */ /* 0x000f22000c1e1900 */
[----:B--2---:R-:W-:-:S04]  /*0a20*/  @P1 FFMA R11, R11, R4, R12 ;  /* 0x000000040b0b1223 */ /* 0x004fc8000000000c */
[----:B---3--:R-:W-:-:S04]  /*0a30*/  @P1 FFMA R12, R2, R14, R11 ;  /* 0x0000000e020c1223 */ /* 0x008fc8000000000b */
[----:B----4-:R-:W-:-:S07]  /*0a40*/  @!P0 FFMA R12, R7, R8, R12 ;  /* 0x00000008070c8223 */ /* 0x010fce000000000c */
.L_x_5:
[----:B------:R-:W1:Y:S01]  /*0a50*/  LDC.64 R2, c[0x0][0x390] ;  /* 0x0000e400ff027b82 */ /* 0x000e620000000a00 */
[----:B------:R-:W-:-:S05]  /*0a60*/  IADD3 R13, PT, PT, R0, R13, RZ ;  /* 0x0000000d000d7210 */ /* 0x000fca0007ffe0ff */
[----:B-1----:R-:W-:-:S05]  /*0a70*/  IMAD.WIDE R2, R13, 0x4, R2 ;  /* 0x000000040d027825 */ /* 0x002fca00078e0202 */
[----:B0-----:R-:W-:Y:S01]  /*0a80*/  STG.E desc[UR18][R2.64], R12 ;  /* 0x0000000c02007986 */ /* 0x001fe2000c101912 */
[----:B------:R-:W-:Y:S05]  /*0a90*/  EXIT ;  /* 0x000000000000794d */ /* 0x000fea0003800000 */
.L_x_7:
        /* <DEDUP_REMOVED lines=14> */
.L_x_9:


//--------------------- .nv.shared._Z10gemm_blockPfS_S_i --------------------------
	.section	.nv.shared._Z10gemm_blockPfS_S_i,"aw",@nobits
	.sectionflags	@""
	.align	4
.nv.shared._Z10gemm_blockPfS_S_i:
	.zero		9216


//--------------------- .nv.shared.reserved.0     --------------------------
	.section	.nv.shared.reserved.0,"aw",@nobits
	.weak		__nv_reservedSMEM_offset_0_alias
	.size		__nv_reservedSMEM_offset_0_alias, 0, 64
	.other		__nv_reservedSMEM_offset_0_alias,@"STO_CUDA_RESERVED_SHARED STV_DEFAULT"
__nv_reservedSMEM_offset_0_alias:
	.zero		0
	.zero		64


//--------------------- .nv.constant0._Z10gemm_blockPfS_S_i --------------------------
	.section	.nv.constant0._Z10gemm_blockPfS_S_i,"a",@progbits
	.sectionflags	@""
	.align	4
.nv.constant0._Z10gemm_blockPfS_S_i:
	.zero		924


//--------------------- .nv.constant0._Z13gemm_baselinePfS_S_i --------------------------
	.section	.nv.constant0._Z13gemm_baselinePfS_S_i,"a",@progbits
	.sectionflags	@""
	.align	4
.nv.constant0._Z13gemm_baselinePfS_S_i:
	.zero		924


//--------------------- SYMBOLS --------------------------

	.type		.nv.reservedSmem.offset0,@object
	.size		.nv.reservedSmem.offset0,0x4
	.type		.nv.reservedSmem.cap,@object
	.size		.nv.reservedSmem.cap,0x4
